	.headerflags	@"EF_CUDA_TEXMODE_UNIFIED EF_CUDA_64BIT_ADDRESS EF_CUDA_ACCELERATORS EF_CUDA_SM90 EF_CUDA_VIRTUAL_SM(EF_CUDA_SM90)"
	.elftype	@"ET_EXEC"


//--------------------- .nv.info                  --------------------------
	.section	.nv.info,"",@"SHT_CUDA_INFO"
	.align	4


	//----- nvinfo : EIATTR_REGCOUNT
	.align		4
        /*0000*/ 	.byte	0x04, 0x2f
        /*0002*/ 	.short	(.L_1 - .L_0)
	.align		4
.L_0:
        /*0004*/ 	.word	index@(triton_poi_fused_clone_39)
        /*0008*/ 	.word	0x00000010


	//----- nvinfo : EIATTR_MIN_STACK_SIZE
	.align		4
.L_1:
        /*000c*/ 	.byte	0x04, 0x12
        /*000e*/ 	.short	(.L_3 - .L_2)
	.align		4
.L_2:
        /*0010*/ 	.word	index@(triton_poi_fused_clone_39)
        /*0014*/ 	.word	0x00000000


	//----- nvinfo : EIATTR_FRAME_SIZE
	.align		4
.L_3:
        /*0018*/ 	.byte	0x04, 0x11
        /*001a*/ 	.short	(.L_5 - .L_4)
	.align		4
.L_4:
        /*001c*/ 	.word	index@(triton_poi_fused_clone_39)
        /*0020*/ 	.word	0x00000000


	//----- nvinfo : EIATTR_MIN_STACK_SIZE
	.align		4
.L_5:
        /*0024*/ 	.byte	0x04, 0x12
        /*0026*/ 	.short	(.L_7 - .L_6)
	.align		4
.L_6:
        /*0028*/ 	.word	index@(triton_poi_fused_clone_39)
        /*002c*/ 	.word	0x00000000
.L_7:


//--------------------- .nv.info.triton_poi_fused_clone_39 --------------------------
	.section	.nv.info.triton_poi_fused_clone_39,"",@"SHT_CUDA_INFO"
	.sectionflags	@""
	.align	4


	//----- nvinfo : EIATTR_CUDA_API_VERSION
	.align		4
        /*0000*/ 	.byte	0x04, 0x37
        /*0002*/ 	.short	(.L_9 - .L_8)
.L_8:
        /*0004*/ 	.word	0x0000007c


	//----- nvinfo : EIATTR_KPARAM_INFO
	.align		4
.L_9:
        /*0008*/ 	.byte	0x04, 0x17
        /*000a*/ 	.short	(.L_11 - .L_10)
.L_10:
        /*000c*/ 	.word	0x00000000
        /*0010*/ 	.short	0x0003
        /*0012*/ 	.short	0x0018
        /*0014*/ 	.byte	0x00, 0xf0, 0x11, 0x00


	//----- nvinfo : EIATTR_KPARAM_INFO
	.align		4
.L_11:
        /*0018*/ 	.byte	0x04, 0x17
        /*001a*/ 	.short	(.L_13 - .L_12)
.L_12:
        /*001c*/ 	.word	0x00000000
        /*0020*/ 	.short	0x0002
        /*0022*/ 	.short	0x0010
        /*0024*/ 	.byte	0x00, 0xf4, 0x21, 0x00


	//----- nvinfo : EIATTR_KPARAM_INFO
	.align		4
.L_13:
        /*0028*/ 	.byte	0x04, 0x17
        /*002a*/ 	.short	(.L_15 - .L_14)
.L_14:
        /*002c*/ 	.word	0x00000000
        /*0030*/ 	.short	0x0001
        /*0032*/ 	.short	0x0008
        /*0034*/ 	.byte	0x00, 0xf4, 0x21, 0x00


	//----- nvinfo : EIATTR_KPARAM_INFO
	.align		4
.L_15:
        /*0038*/ 	.byte	0x04, 0x17
        /*003a*/ 	.short	(.L_17 - .L_16)
.L_16:
        /*003c*/ 	.word	0x00000000
        /*0040*/ 	.short	0x0000
        /*0042*/ 	.short	0x0000
        /*0044*/ 	.byte	0x00, 0xf4, 0x21, 0x00


	//----- nvinfo : EIATTR_SPARSE_MMA_MASK
	.align		4
.L_17:
        /*0048*/ 	.byte	0x03, 0x50
        /*004a*/ 	.short	0x0000


	//----- nvinfo : EIATTR_MAXREG_COUNT
	.align		4
        /*004c*/ 	.byte	0x03, 0x1b
        /*004e*/ 	.short	0x00ff


	//----- nvinfo : EIATTR_EXIT_INSTR_OFFSETS
	.align		4
        /*0050*/ 	.byte	0x04, 0x1c
        /*0052*/ 	.short	(.L_19 - .L_18)


	//   ....[0]....
.L_18:
        /*0054*/ 	.word	0x000001a0


	//   ....[1]....
        /*0058*/ 	.word	0x000001c0


	//----- nvinfo : EIATTR_REQNTID
	.align		4
.L_19:
        /*005c*/ 	.byte	0x04, 0x10
        /*005e*/ 	.short	(.L_21 - .L_20)
.L_20:
        /*0060*/ 	.word	0x00000080
        /*0064*/ 	.word	0x00000001
        /*0068*/ 	.word	0x00000001


	//----- nvinfo : EIATTR_CBANK_PARAM_SIZE
	.align		4
.L_21:
        /*006c*/ 	.byte	0x03, 0x19
        /*006e*/ 	.short	0x001c


	//----- nvinfo : EIATTR_PARAM_CBANK
	.align		4
        /*0070*/ 	.byte	0x04, 0x0a
        /*0072*/ 	.short	(.L_23 - .L_22)
	.align		4
.L_22:
        /*0074*/ 	.word	index@(.nv.constant0.triton_poi_fused_clone_39)
        /*0078*/ 	.short	0x0210
        /*007a*/ 	.short	0x001c


	//----- nvinfo : EIATTR_SW_WAR
	.align		4
.L_23:
        /*007c*/ 	.byte	0x04, 0x36
        /*007e*/ 	.short	(.L_25 - .L_24)
.L_24:
        /*0080*/ 	.word	0x00000008
.L_25:


//--------------------- .nv.callgraph             --------------------------
	.section	.nv.callgraph,"",@"SHT_CUDA_CALLGRAPH"
	.align	4
	.sectionentsize	8
	.align		4
        /*0000*/ 	.word	0x00000000
	.align		4
        /*0004*/ 	.word	0xffffffff
	.align		4
        /*0008*/ 	.word	0x00000000
	.align		4
        /*000c*/ 	.word	0xfffffffe
	.align		4
        /*0010*/ 	.word	0x00000000
	.align		4
        /*0014*/ 	.word	0xfffffffd
	.align		4
        /*0018*/ 	.word	0x00000000
	.align		4
        /*001c*/ 	.word	0xfffffffc


//--------------------- .text.triton_poi_fused_clone_39 --------------------------
	.section	.text.triton_poi_fused_clone_39,"ax",@progbits
	.align	128
        .global         triton_poi_fused_clone_39
        .type           triton_poi_fused_clone_39,@function
        .size           triton_poi_fused_clone_39,(.L_x_1 - triton_poi_fused_clone_39)
        .other          triton_poi_fused_clone_39,@"STO_CUDA_ENTRY STV_DEFAULT"
triton_poi_fused_clone_39:
.text.triton_poi_fused_clone_39:
[----:B------:R-:W0:Y:S02]  /*0000*/  LDC R1, c[0x0][0x28] ;  /* 0x00000a00ff017b82 */ /* 0x000e240000000800 */
[----:B------:R-:W1:Y:S01]  /*0010*/  S2R R0, SR_TID.X ;  /* 0x0000000000007919 */ /* 0x000e620000002100 */
[----:B------:R-:W2:Y:S01]  /*0020*/  LDC.64 R2, c[0x0][0x210] ;  /* 0x00008400ff027b82 */ /* 0x000ea20000000a00 */
[----:B------:R-:W-:Y:S01]  /*0030*/  CS2R R12, SRZ ;  /* 0x00000000000c7805 */ /* 0x000fe2000001ff00 */
[----:B------:R-:W-:Y:S01]  /*0040*/  ULDC.64 UR4, c[0x0][0x208] ;  /* 0x0000820000047ab9 */ /* 0x000fe20000000a00 */
[----:B------:R-:W3:Y:S05]  /*0050*/  S2R R9, SR_CTAID.X ;  /* 0x0000000000097919 */ /* 0x000eea0000002500 */
[----:B------:R-:W4:Y:S01]  /*0060*/  LDC.64 R4, c[0x0][0x218] ;  /* 0x00008600ff047b82 */ /* 0x000f220000000a00 */
[----:B-1----:R-:W-:-:S05]  /*0070*/  IMAD.SHL.U32 R0, R0, 0x2, RZ ;  /* 0x0000000200007824 */ /* 0x002fca00078e00ff */
[----:B------:R-:W-:-:S05]  /*0080*/  LOP3.LUT R0, R0, 0xfe, RZ, 0xc0, !PT ;  /* 0x000000fe00007812 */ /* 0x000fca00078ec0ff */
[----:B---3--:R-:W-:-:S05]  /*0090*/  IMAD R9, R9, 0x100, R0 ;  /* 0x0000010009097824 */ /* 0x008fca00078e0200 */
[----:B------:R-:W-:Y:S02]  /*00a0*/  SHF.R.S32.HI R0, RZ, 0x1f, R9 ;  /* 0x0000001fff007819 */ /* 0x000fe40000011409 */
[----:B------:R-:W-:Y:S02]  /*00b0*/  ISETP.GE.AND P0, PT, R9, 0x800, PT ;  /* 0x000008000900780c */ /* 0x000fe40003f06270 */
[----:B------:R-:W-:-:S04]  /*00c0*/  LEA.HI R0, R0, R9, RZ, 0x9 ;  /* 0x0000000900007211 */ /* 0x000fc800078f48ff */
[----:B------:R-:W-:Y:S02]  /*00d0*/  LOP3.LUT R6, R0, 0xfffffe00, RZ, 0xc0, !PT ;  /* 0xfffffe0000067812 */ /* 0x000fe400078ec0ff */
[----:B------:R-:W-:Y:S02]  /*00e0*/  SHF.R.S32.HI R0, RZ, 0x9, R0 ;  /* 0x00000009ff007819 */ /* 0x000fe40000011400 */
[----:B------:R-:W-:-:S05]  /*00f0*/  IADD3 R7, R9, 0x4200, -R6 ;  /* 0x0000420009077810 */ /* 0x000fca0007ffe806 */
[----:B------:R-:W-:Y:S02]  /*0100*/  IMAD R11, R0, 0x4800, R7 ;  /* 0x00004800000b7824 */ /* 0x000fe400078e0207 */
[----:B----4-:R-:W-:Y:S02]  /*0110*/  IMAD.WIDE.U32 R4, R7, 0x4, R4 ;  /* 0x0000000407047825 */ /* 0x010fe400078e0004 */
[----:B------:R-:W1:Y:S02]  /*0120*/  LDC.64 R6, c[0x0][0x220] ;  /* 0x00008800ff067b82 */ /* 0x000e640000000a00 */
[----:B--2---:R-:W-:Y:S01]  /*0130*/  IMAD.WIDE R2, R11, 0x4, R2 ;  /* 0x000000040b027825 */ /* 0x004fe200078e0202 */
[----:B------:R-:W-:Y:S01]  /*0140*/  CS2R R10, SRZ ;  /* 0x00000000000a7805 */ /* 0x000fe2000001ff00 */
[----:B------:R-:W2:Y:S05]  /*0150*/  @!P0 LDG.E.EL.64 R12, desc[UR4][R4.64] ;  /* 0x00000004040c8981 */ /* 0x000eaa000c2e1b00 */
[----:B------:R-:W2:Y:S01]  /*0160*/  @!P0 LDG.E.64 R10, desc[UR4][R2.64] ;  /* 0x00000004020a8981 */ /* 0x000ea2000c1e1b00 */
[----:B-1----:R-:W-:-:S04]  /*0170*/  IMAD.WIDE R6, R9, 0x4, R6 ;  /* 0x0000000409067825 */ /* 0x002fc800078e0206 */
[----:B--2---:R-:W-:Y:S01]  /*0180*/  FADD R10, R12, R10 ;  /* 0x0000000a0c0a7221 */ /* 0x004fe20000000000 */
[----:B------:R-:W-:Y:S01]  /*0190*/  FADD R11, R13, R11 ;  /* 0x0000000b0d0b7221 */ /* 0x000fe20000000000 */
[----:B------:R-:W-:Y:S06]  /*01a0*/  @P0 EXIT ;  /* 0x000000000000094d */ /* 0x000fec0003800000 */
[----:B------:R-:W-:Y:S01]  /*01b0*/  STG.E.64 desc[UR4][R6.64], R10 ;  /* 0x0000000a06007986 */ /* 0x000fe2000c101b04 */
[----:B------:R-:W-:Y:S05]  /*01c0*/  EXIT ;  /* 0x000000000000794d */ /* 0x000fea0003800000 */
.L_x_0:
[----:B------:R-:W-:-:S00]  /*01d0*/  BRA `(.L_x_0) ;  /* 0xfffffffc00fc7947 */ /* 0x000fc0000383ffff */
[----:B------:R-:W-:-:S00]  /*01e0*/  NOP ;  /* 0x0000000000007918 */ /* 0x000fc00000000000 */
        /* <DEDUP_REMOVED lines=9> */
.L_x_1:


//--------------------- .nv.constant0.triton_poi_fused_clone_39 --------------------------
	.section	.nv.constant0.triton_poi_fused_clone_39,"a",@progbits
	.sectionflags	@""
	.align	4
.nv.constant0.triton_poi_fused_clone_39:
	.zero		556
